	.headerflags	@"EF_CUDA_TEXMODE_UNIFIED EF_CUDA_64BIT_ADDRESS EF_CUDA_ACCELERATORS EF_CUDA_SM90 EF_CUDA_VIRTUAL_SM(EF_CUDA_SM90)"
	.elftype	@"ET_EXEC"


//--------------------- .nv.info                  --------------------------
	.section	.nv.info,"",@"SHT_CUDA_INFO"
	.align	4


	//----- nvinfo : EIATTR_REGCOUNT
	.align		4
        /*0000*/ 	.byte	0x04, 0x2f
        /*0002*/ 	.short	(.L_1 - .L_0)
	.align		4
.L_0:
        /*0004*/ 	.word	index@(triton_poi_fused_mul_sigmoid_4)
        /*0008*/ 	.word	0x00000010


	//----- nvinfo : EIATTR_MIN_STACK_SIZE
	.align		4
.L_1:
        /*000c*/ 	.byte	0x04, 0x12
        /*000e*/ 	.short	(.L_3 - .L_2)
	.align		4
.L_2:
        /*0010*/ 	.word	index@(triton_poi_fused_mul_sigmoid_4)
        /*0014*/ 	.word	0x00000000


	//----- nvinfo : EIATTR_FRAME_SIZE
	.align		4
.L_3:
        /*0018*/ 	.byte	0x04, 0x11
        /*001a*/ 	.short	(.L_5 - .L_4)
	.align		4
.L_4:
        /*001c*/ 	.word	index@(triton_poi_fused_mul_sigmoid_4)
        /*0020*/ 	.word	0x00000000


	//----- nvinfo : EIATTR_MIN_STACK_SIZE
	.align		4
.L_5:
        /*0024*/ 	.byte	0x04, 0x12
        /*0026*/ 	.short	(.L_7 - .L_6)
	.align		4
.L_6:
        /*0028*/ 	.word	index@(triton_poi_fused_mul_sigmoid_4)
        /*002c*/ 	.word	0x00000000
.L_7:


//--------------------- .nv.info.triton_poi_fused_mul_sigmoid_4 --------------------------
	.section	.nv.info.triton_poi_fused_mul_sigmoid_4,"",@"SHT_CUDA_INFO"
	.sectionflags	@""
	.align	4


	//----- nvinfo : EIATTR_CUDA_API_VERSION
	.align		4
        /*0000*/ 	.byte	0x04, 0x37
        /*0002*/ 	.short	(.L_9 - .L_8)
.L_8:
        /*0004*/ 	.word	0x0000007c


	//----- nvinfo : EIATTR_KPARAM_INFO
	.align		4
.L_9:
        /*0008*/ 	.byte	0x04, 0x17
        /*000a*/ 	.short	(.L_11 - .L_10)
.L_10:
        /*000c*/ 	.word	0x00000000
        /*0010*/ 	.short	0x0003
        /*0012*/ 	.short	0x0018
        /*0014*/ 	.byte	0x00, 0xf0, 0x11, 0x00


	//----- nvinfo : EIATTR_KPARAM_INFO
	.align		4
.L_11:
        /*0018*/ 	.byte	0x04, 0x17
        /*001a*/ 	.short	(.L_13 - .L_12)
.L_12:
        /*001c*/ 	.word	0x00000000
        /*0020*/ 	.short	0x0002
        /*0022*/ 	.short	0x0010
        /*0024*/ 	.byte	0x00, 0xf4, 0x21, 0x00


	//----- nvinfo : EIATTR_KPARAM_INFO
	.align		4
.L_13:
        /*0028*/ 	.byte	0x04, 0x17
        /*002a*/ 	.short	(.L_15 - .L_14)
.L_14:
        /*002c*/ 	.word	0x00000000
        /*0030*/ 	.short	0x0001
        /*0032*/ 	.short	0x0008
        /*0034*/ 	.byte	0x00, 0xf4, 0x21, 0x00


	//----- nvinfo : EIATTR_KPARAM_INFO
	.align		4
.L_15:
        /*0038*/ 	.byte	0x04, 0x17
        /*003a*/ 	.short	(.L_17 - .L_16)
.L_16:
        /*003c*/ 	.word	0x00000000
        /*0040*/ 	.short	0x0000
        /*0042*/ 	.short	0x0000
        /*0044*/ 	.byte	0x00, 0xf4, 0x21, 0x00


	//----- nvinfo : EIATTR_SPARSE_MMA_MASK
	.align		4
.L_17:
        /*0048*/ 	.byte	0x03, 0x50
        /*004a*/ 	.short	0x0000


	//----- nvinfo : EIATTR_MAXREG_COUNT
	.align		4
        /*004c*/ 	.byte	0x03, 0x1b
        /*004e*/ 	.short	0x00ff


	//----- nvinfo : EIATTR_EXIT_INSTR_OFFSETS
	.align		4
        /*0050*/ 	.byte	0x04, 0x1c
        /*0052*/ 	.short	(.L_19 - .L_18)


	//   ....[0]....
.L_18:
        /*0054*/ 	.word	0x00000360


	//   ....[1]....
        /*0058*/ 	.word	0x00000380


	//----- nvinfo : EIATTR_REQNTID
	.align		4
.L_19:
        /*005c*/ 	.byte	0x04, 0x10
        /*005e*/ 	.short	(.L_21 - .L_20)
.L_20:
        /*0060*/ 	.word	0x00000080
        /*0064*/ 	.word	0x00000001
        /*0068*/ 	.word	0x00000001


	//----- nvinfo : EIATTR_CBANK_PARAM_SIZE
	.align		4
.L_21:
        /*006c*/ 	.byte	0x03, 0x19
        /*006e*/ 	.short	0x001c


	//----- nvinfo : EIATTR_PARAM_CBANK
	.align		4
        /*0070*/ 	.byte	0x04, 0x0a
        /*0072*/ 	.short	(.L_23 - .L_22)
	.align		4
.L_22:
        /*0074*/ 	.word	index@(.nv.constant0.triton_poi_fused_mul_sigmoid_4)
        /*0078*/ 	.short	0x0210
        /*007a*/ 	.short	0x001c


	//----- nvinfo : EIATTR_SW_WAR
	.align		4
.L_23:
        /*007c*/ 	.byte	0x04, 0x36
        /*007e*/ 	.short	(.L_25 - .L_24)
.L_24:
        /*0080*/ 	.word	0x00000008
.L_25:


//--------------------- .nv.callgraph             --------------------------
	.section	.nv.callgraph,"",@"SHT_CUDA_CALLGRAPH"
	.align	4
	.sectionentsize	8
	.align		4
        /*0000*/ 	.word	0x00000000
	.align		4
        /*0004*/ 	.word	0xffffffff
	.align		4
        /*0008*/ 	.word	0x00000000
	.align		4
        /*000c*/ 	.word	0xfffffffe
	.align		4
        /*0010*/ 	.word	0x00000000
	.align		4
        /*0014*/ 	.word	0xfffffffd
	.align		4
        /*0018*/ 	.word	0x00000000
	.align		4
        /*001c*/ 	.word	0xfffffffc


//--------------------- .text.triton_poi_fused_mul_sigmoid_4 --------------------------
	.section	.text.triton_poi_fused_mul_sigmoid_4,"ax",@progbits
	.align	128
        .global         triton_poi_fused_mul_sigmoid_4
        .type           triton_poi_fused_mul_sigmoid_4,@function
        .size           triton_poi_fused_mul_sigmoid_4,(.L_x_1 - triton_poi_fused_mul_sigmoid_4)
        .other          triton_poi_fused_mul_sigmoid_4,@"STO_CUDA_ENTRY STV_DEFAULT"
triton_poi_fused_mul_sigmoid_4:
.text.triton_poi_fused_mul_sigmoid_4:
[----:B------:R-:W0:Y:S02]  /*0000*/  LDC R1, c[0x0][0x28] ;  /* 0x00000a00ff017b82 */ /* 0x000e240000000800 */
[----:B------:R-:W1:Y:S01]  /*0010*/  S2R R0, SR_TID.X ;  /* 0x0000000000007919 */ /* 0x000e620000002100 */
[----:B------:R-:W2:Y:S01]  /*0020*/  LDC.64 R6, c[0x0][0x210] ;  /* 0x00008400ff067b82 */ /* 0x000ea20000000a00 */
[----:B------:R-:W-:Y:S01]  /*0030*/  CS2R R8, SRZ ;  /* 0x0000000000087805 */ /* 0x000fe2000001ff00 */
[----:B------:R-:W-:Y:S01]  /*0040*/  ULDC.64 UR4, c[0x0][0x208] ;  /* 0x0000820000047ab9 */ /* 0x000fe20000000a00 */
[----:B------:R-:W3:Y:S01]  /*0050*/  S2R R3, SR_CTAID.X ;  /* 0x0000000000037919 */ /* 0x000ee20000002500 */
[----:B-1----:R-:W-:-:S04]  /*0060*/  SHF.L.U32 R0, R0, 0x1, RZ ;  /* 0x0000000100007819 */ /* 0x002fc800000006ff */
[----:B------:R-:W-:-:S04]  /*0070*/  LOP3.LUT R0, R0, 0xfe, RZ, 0xc0, !PT ;  /* 0x000000fe00007812 */ /* 0x000fc800078ec0ff */
[----:B---3--:R-:W-:-:S04]  /*0080*/  LEA R0, R3, R0, 0x8 ;  /* 0x0000000003007211 */ /* 0x008fc800078e40ff */
[----:B------:R-:W-:Y:S02]  /*0090*/  SHF.R.S32.HI R3, RZ, 0x1f, R0 ;  /* 0x0000001fff037819 */ /* 0x000fe40000011400 */
[----:B------:R-:W-:Y:S02]  /*00a0*/  ISETP.GE.AND P0, PT, R0, 0x100, PT ;  /* 0x000001000000780c */ /* 0x000fe40003f06270 */
[----:B------:R-:W-:-:S04]  /*00b0*/  LEA.HI R3, R3, R0, RZ, 0x6 ;  /* 0x0000000003037211 */ /* 0x000fc800078f30ff */
[C---:B------:R-:W-:Y:S02]  /*00c0*/  SHF.L.U32 R2, R3.reuse, 0x1, RZ ;  /* 0x0000000103027819 */ /* 0x040fe400000006ff */
[----:B------:R-:W-:Y:S02]  /*00d0*/  LOP3.LUT R3, R3, 0xffffffc0, RZ, 0xc0, !PT ;  /* 0xffffffc003037812 */ /* 0x000fe400078ec0ff */
[----:B------:R-:W-:-:S04]  /*00e0*/  LOP3.LUT R2, R2, 0xffffff80, RZ, 0xc0, !PT ;  /* 0xffffff8002027812 */ /* 0x000fc800078ec0ff */
[----:B------:R-:W-:-:S04]  /*00f0*/  IADD3 R3, R2, R0, -R3 ;  /* 0x0000000002037210 */ /* 0x000fc80007ffe803 */
[----:B------:R-:W-:-:S05]  /*0100*/  IADD3 R5, R3, 0x40, RZ ;  /* 0x0000004003057810 */ /* 0x000fca0007ffe0ff */
[----:B--2---:R-:W-:-:S05]  /*0110*/  IMAD.WIDE R4, R5, 0x4, R6 ;  /* 0x0000000405047825 */ /* 0x004fca00078e0206 */
[----:B------:R-:W2:Y:S01]  /*0120*/  @!P0 LDG.E.64 R8, desc[UR4][R4.64] ;  /* 0x0000000404088981 */ /* 0x000ea2000c1e1b00 */
[----:B------:R-:W-:Y:S01]  /*0130*/  IMAD.WIDE R6, R3, 0x4, R6 ;  /* 0x0000000403067825 */ /* 0x000fe200078e0206 */
[----:B------:R-:W-:-:S06]  /*0140*/  CS2R R2, SRZ ;  /* 0x0000000000027805 */ /* 0x000fcc000001ff00 */
[----:B------:R1:W3:Y:S02]  /*0150*/  @!P0 LDG.E.64 R2, desc[UR4][R6.64] ;  /* 0x0000000406028981 */ /* 0x0002e4000c1e1b00 */
[----:B-1----:R-:W1:Y:S01]  /*0160*/  LDC.64 R6, c[0x0][0x220] ;  /* 0x00008800ff067b82 */ /* 0x002e620000000a00 */
[----:B--2---:R-:W-:Y:S01]  /*0170*/  FADD R8, RZ, -R8 ;  /* 0x80000008ff087221 */ /* 0x004fe20000000000 */
[----:B------:R-:W-:-:S03]  /*0180*/  FADD R9, RZ, -R9 ;  /* 0x80000009ff097221 */ /* 0x000fc60000000000 */
[----:B------:R-:W-:Y:S01]  /*0190*/  FMUL R8, R8, 1.4426950216293334961 ;  /* 0x3fb8aa3b08087820 */ /* 0x000fe20000400000 */
[----:B------:R-:W-:-:S04]  /*01a0*/  FMUL R9, R9, 1.4426950216293334961 ;  /* 0x3fb8aa3b09097820 */ /* 0x000fc80000400000 */
[----:B------:R-:W-:Y:S02]  /*01b0*/  FSETP.GEU.AND P1, PT, R8, -126, PT ;  /* 0xc2fc00000800780b */ /* 0x000fe40003f2e000 */
[----:B------:R-:W-:-:S11]  /*01c0*/  FSETP.GEU.AND P2, PT, R9, -126, PT ;  /* 0xc2fc00000900780b */ /* 0x000fd60003f4e000 */
[----:B------:R-:W-:Y:S02]  /*01d0*/  @!P1 FMUL R8, R8, 0.5 ;  /* 0x3f00000008089820 */ /* 0x000fe40000400000 */
[----:B------:R-:W-:Y:S02]  /*01e0*/  @!P2 FMUL R9, R9, 0.5 ;  /* 0x3f0000000909a820 */ /* 0x000fe40000400000 */
[----:B------:R2:W4:Y:S08]  /*01f0*/  MUFU.EX2 R4, R8 ;  /* 0x0000000800047308 */ /* 0x0005300000000800 */
[----:B------:R-:W5:Y:S01]  /*0200*/  MUFU.EX2 R5, R9 ;  /* 0x0000000900057308 */ /* 0x000f620000000800 */
[----:B--2---:R-:W-:Y:S01]  /*0210*/  HFMA2.MMA R8, -RZ, RZ, 1.625, 0 ;  /* 0x3e800000ff087435 */ /* 0x004fe200000001ff */
[----:B----4-:R-:W-:-:S04]  /*0220*/  @!P1 FMUL R4, R4, R4 ;  /* 0x0000000404049220 */ /* 0x010fc80000400000 */
[----:B------:R-:W-:Y:S01]  /*0230*/  FADD R10, R4, 1 ;  /* 0x3f800000040a7421 */ /* 0x000fe20000000000 */
[----:B-----5:R-:W-:-:S04]  /*0240*/  @!P2 FMUL R5, R5, R5 ;  /* 0x000000050505a220 */ /* 0x020fc80000400000 */
[----:B------:R-:W-:Y:S01]  /*0250*/  FSETP.GT.AND P1, PT, R10, 8.50705917302346158658e+37, PT ;  /* 0x7e8000000a00780b */ /* 0x000fe20003f24000 */
[----:B------:R-:W-:-:S03]  /*0260*/  FADD R11, R5, 1 ;  /* 0x3f800000050b7421 */ /* 0x000fc60000000000 */
[----:B------:R-:W-:Y:S01]  /*0270*/  FSEL R9, R8, 1, P1 ;  /* 0x3f80000008097808 */ /* 0x000fe20000800000 */
[----:B------:R-:W2:Y:S01]  /*0280*/  LDC.64 R4, c[0x0][0x218] ;  /* 0x00008600ff047b82 */ /* 0x000ea20000000a00 */
[----:B------:R-:W-:-:S04]  /*0290*/  FSETP.GT.AND P2, PT, R11, 8.50705917302346158658e+37, PT ;  /* 0x7e8000000b00780b */ /* 0x000fc80003f44000 */
[----:B------:R-:W-:-:S03]  /*02a0*/  FSEL R8, R8, 1, P2 ;  /* 0x3f80000008087808 */ /* 0x000fc60001000000 */
[----:B------:R-:W-:-:S06]  /*02b0*/  @P1 FMUL R10, R10, 0.25 ;  /* 0x3e8000000a0a1820 */ /* 0x000fcc0000400000 */
[----:B------:R-:W4:Y:S01]  /*02c0*/  MUFU.RCP R10, R10 ;  /* 0x0000000a000a7308 */ /* 0x000f220000001000 */
[----:B------:R-:W-:-:S07]  /*02d0*/  @P2 FMUL R11, R11, 0.25 ;  /* 0x3e8000000b0b2820 */ /* 0x000fce0000400000 */
[----:B------:R-:W5:Y:S01]  /*02e0*/  MUFU.RCP R11, R11 ;  /* 0x0000000b000b7308 */ /* 0x000f620000001000 */
[----:B--2---:R-:W-:-:S04]  /*02f0*/  IMAD.WIDE R4, R0, 0x4, R4 ;  /* 0x0000000400047825 */ /* 0x004fc800078e0204 */
[----:B----4-:R-:W-:Y:S01]  /*0300*/  FMUL R12, R10, R9 ;  /* 0x000000090a0c7220 */ /* 0x010fe20000400000 */
[----:B-----5:R-:W-:-:S03]  /*0310*/  FMUL R13, R11, R8 ;  /* 0x000000080b0d7220 */ /* 0x020fc60000400000 */
[----:B---3--:R-:W-:Y:S01]  /*0320*/  FMUL R8, R12, R2 ;  /* 0x000000020c087220 */ /* 0x008fe20000400000 */
[----:B------:R-:W-:Y:S01]  /*0330*/  FMUL R9, R13, R3 ;  /* 0x000000030d097220 */ /* 0x000fe20000400000 */
[----:B------:R2:W-:Y:S01]  /*0340*/  @!P0 STG.E.64 desc[UR4][R4.64], R12 ;  /* 0x0000000c04008986 */ /* 0x0005e2000c101b04 */
[----:B-1----:R-:W-:Y:S01]  /*0350*/  IMAD.WIDE R2, R0, 0x4, R6 ;  /* 0x0000000400027825 */ /* 0x002fe200078e0206 */
[----:B------:R-:W-:Y:S06]  /*0360*/  @P0 EXIT ;  /* 0x000000000000094d */ /* 0x000fec0003800000 */
[----:B------:R-:W-:Y:S01]  /*0370*/  STG.E.64 desc[UR4][R2.64], R8 ;  /* 0x0000000802007986 */ /* 0x000fe2000c101b04 */
[----:B------:R-:W-:Y:S05]  /*0380*/  EXIT ;  /* 0x000000000000794d */ /* 0x000fea0003800000 */
.L_x_0:
[----:B------:R-:W-:-:S00]  /*0390*/  BRA `(.L_x_0) ;  /* 0xfffffffc00fc7947 */ /* 0x000fc0000383ffff */
[----:B------:R-:W-:-:S00]  /*03a0*/  NOP ;  /* 0x0000000000007918 */ /* 0x000fc00000000000 */
        /* <DEDUP_REMOVED lines=13> */
.L_x_1:


//--------------------- .nv.constant0.triton_poi_fused_mul_sigmoid_4 --------------------------
	.section	.nv.constant0.triton_poi_fused_mul_sigmoid_4,"a",@progbits
	.sectionflags	@""
	.align	4
.nv.constant0.triton_poi_fused_mul_sigmoid_4:
	.zero		556
